//
// Generated by NVIDIA NVVM Compiler
//
// Compiler Build ID: CL-36424714
// Cuda compilation tools, release 13.0, V13.0.88
// Based on NVVM 20.0.0
//

.version 9.0
.target sm_100
.address_size 64

	// .globl	_Z6Conv2DPfS_iiS_

.visible .entry _Z6Conv2DPfS_iiS_(
	.param .u64 .ptr .align 1 _Z6Conv2DPfS_iiS__param_0,
	.param .u64 .ptr .align 1 _Z6Conv2DPfS_iiS__param_1,
	.param .u32 _Z6Conv2DPfS_iiS__param_2,
	.param .u32 _Z6Conv2DPfS_iiS__param_3,
	.param .u64 .ptr .align 1 _Z6Conv2DPfS_iiS__param_4
)
{
	.reg .pred 	%p<89>;
	.reg .b32 	%r<167>;
	.reg .b32 	%f<90>;
	.reg .b64 	%rd<70>;

	ld.param.u64 	%rd4, [_Z6Conv2DPfS_iiS__param_0];
	ld.param.u64 	%rd5, [_Z6Conv2DPfS_iiS__param_1];
	ld.param.u32 	%r86, [_Z6Conv2DPfS_iiS__param_2];
	ld.param.u32 	%r87, [_Z6Conv2DPfS_iiS__param_3];
	cvta.to.global.u64 	%rd1, %rd5;
	cvta.to.global.u64 	%rd2, %rd4;
	mov.u32 	%r1, %tid.x;
	mov.u32 	%r2, %tid.y;
	neg.s32 	%r3, %r87;
	setp.lt.s32 	%p2, %r87, 0;
	mov.f32 	%f79, 0f00000000;
	@%p2 bra 	$L__BB0_41;
	shl.b32 	%r4, %r87, 1;
	or.b32  	%r5, %r4, 1;
	shl.b32 	%r88, %r87, 4;
	add.s32 	%r6, %r88, 16;
	sub.s32 	%r7, %r2, %r87;
	mad.lo.s32 	%r89, %r86, %r7, %r86;
	add.s32 	%r8, %r1, %r89;
	shl.b32 	%r9, %r86, 3;
	add.s32 	%r90, %r7, 2;
	mad.lo.s32 	%r10, %r86, %r90, %r1;
	add.s32 	%r91, %r7, 3;
	mad.lo.s32 	%r11, %r86, %r91, %r1;
	add.s32 	%r92, %r7, 4;
	mad.lo.s32 	%r12, %r86, %r92, %r1;
	add.s32 	%r93, %r7, 5;
	mad.lo.s32 	%r13, %r86, %r93, %r1;
	add.s32 	%r94, %r7, 6;
	mad.lo.s32 	%r14, %r86, %r94, %r1;
	add.s32 	%r95, %r7, 7;
	mad.lo.s32 	%r15, %r86, %r95, %r1;
	mov.f32 	%f79, 0f00000000;
	mov.u32 	%r144, %r3;
$L__BB0_2:
	setp.lt.u32 	%p3, %r87, 4;
	add.s32 	%r17, %r144, %r1;
	setp.gt.s32 	%p4, %r17, -1;
	setp.lt.s32 	%p5, %r17, %r86;
	and.pred  	%p1, %p4, %p5;
	mov.u32 	%r165, %r3;
	@%p3 bra 	$L__BB0_22;
	shl.b32 	%r158, %r87, 3;
	mul.lo.s32 	%r157, %r87, 6;
	mul.lo.s32 	%r160, %r87, 12;
	mul.lo.s32 	%r161, %r87, 14;
	mul.lo.s32 	%r159, %r87, 10;
	shl.b32 	%r156, %r87, 2;
	sub.s32 	%r163, 3, %r87;
	and.b32  	%r97, %r5, -8;
	neg.s32 	%r162, %r97;
	add.s32 	%r152, %r8, %r144;
	add.s32 	%r151, %r10, %r144;
	add.s32 	%r150, %r11, %r144;
	add.s32 	%r149, %r12, %r144;
	add.s32 	%r148, %r13, %r144;
	add.s32 	%r147, %r14, %r144;
	add.s32 	%r146, %r15, %r144;
	mad.lo.s32 	%r98, %r86, %r7, %r1;
	add.s32 	%r145, %r98, %r144;
	mov.b32 	%r154, 8;
	mov.u32 	%r153, %r7;
	mov.u32 	%r155, %r4;
$L__BB0_4:
	.pragma "nounroll";
	setp.gt.s32 	%p6, %r153, -1;
	setp.lt.s32 	%p7, %r153, %r86;
	and.pred  	%p8, %p6, %p7;
	and.pred  	%p9, %p1, %p8;
	not.pred 	%p10, %p9;
	@%p10 bra 	$L__BB0_6;
	mul.wide.s32 	%rd6, %r145, 4;
	add.s64 	%rd7, %rd2, %rd6;
	ld.global.f32 	%f39, [%rd7];
	add.s32 	%r99, %r154, -8;
	mul.wide.s32 	%rd8, %r99, 4;
	add.s64 	%rd9, %rd1, %rd8;
	ld.global.f32 	%f40, [%rd9];
	fma.rn.f32 	%f79, %f39, %f40, %f79;
$L__BB0_6:
	add.s32 	%r100, %r153, 1;
	setp.gt.s32 	%p11, %r100, -1;
	setp.lt.s32 	%p12, %r100, %r86;
	and.pred  	%p13, %p11, %p12;
	and.pred  	%p14, %p1, %p13;
	not.pred 	%p15, %p14;
	@%p15 bra 	$L__BB0_8;
	mul.wide.s32 	%rd10, %r152, 4;
	add.s64 	%rd11, %rd2, %rd10;
	ld.global.f32 	%f41, [%rd11];
	add.s32 	%r101, %r155, 2;
	mul.wide.s32 	%rd12, %r101, 4;
	add.s64 	%rd13, %rd1, %rd12;
	ld.global.f32 	%f42, [%rd13];
	fma.rn.f32 	%f79, %f41, %f42, %f79;
$L__BB0_8:
	add.s32 	%r102, %r153, 2;
	setp.gt.s32 	%p16, %r102, -1;
	setp.lt.s32 	%p17, %r102, %r86;
	and.pred  	%p18, %p16, %p17;
	and.pred  	%p19, %p1, %p18;
	not.pred 	%p20, %p19;
	@%p20 bra 	$L__BB0_10;
	mul.wide.s32 	%rd14, %r151, 4;
	add.s64 	%rd15, %rd2, %rd14;
	ld.global.f32 	%f43, [%rd15];
	add.s32 	%r103, %r156, 4;
	mul.wide.s32 	%rd16, %r103, 4;
	add.s64 	%rd17, %rd1, %rd16;
	ld.global.f32 	%f44, [%rd17];
	fma.rn.f32 	%f79, %f43, %f44, %f79;
$L__BB0_10:
	add.s32 	%r104, %r153, 3;
	setp.gt.s32 	%p21, %r104, -1;
	setp.lt.s32 	%p22, %r104, %r86;
	and.pred  	%p23, %p21, %p22;
	and.pred  	%p24, %p1, %p23;
	not.pred 	%p25, %p24;
	@%p25 bra 	$L__BB0_12;
	mul.wide.s32 	%rd18, %r150, 4;
	add.s64 	%rd19, %rd2, %rd18;
	ld.global.f32 	%f45, [%rd19];
	add.s32 	%r105, %r157, 6;
	mul.wide.s32 	%rd20, %r105, 4;
	add.s64 	%rd21, %rd1, %rd20;
	ld.global.f32 	%f46, [%rd21];
	fma.rn.f32 	%f79, %f45, %f46, %f79;
$L__BB0_12:
	add.s32 	%r106, %r153, 4;
	setp.gt.s32 	%p26, %r106, -1;
	setp.lt.s32 	%p27, %r106, %r86;
	and.pred  	%p28, %p26, %p27;
	and.pred  	%p29, %p1, %p28;
	not.pred 	%p30, %p29;
	@%p30 bra 	$L__BB0_14;
	mul.wide.s32 	%rd22, %r149, 4;
	add.s64 	%rd23, %rd2, %rd22;
	ld.global.f32 	%f47, [%rd23];
	add.s32 	%r107, %r158, 8;
	mul.wide.s32 	%rd24, %r107, 4;
	add.s64 	%rd25, %rd1, %rd24;
	ld.global.f32 	%f48, [%rd25];
	fma.rn.f32 	%f79, %f47, %f48, %f79;
$L__BB0_14:
	add.s32 	%r108, %r153, 5;
	setp.gt.s32 	%p31, %r108, -1;
	setp.lt.s32 	%p32, %r108, %r86;
	and.pred  	%p33, %p31, %p32;
	and.pred  	%p34, %p1, %p33;
	not.pred 	%p35, %p34;
	@%p35 bra 	$L__BB0_16;
	mul.wide.s32 	%rd26, %r148, 4;
	add.s64 	%rd27, %rd2, %rd26;
	ld.global.f32 	%f49, [%rd27];
	add.s32 	%r109, %r159, 10;
	mul.wide.s32 	%rd28, %r109, 4;
	add.s64 	%rd29, %rd1, %rd28;
	ld.global.f32 	%f50, [%rd29];
	fma.rn.f32 	%f79, %f49, %f50, %f79;
$L__BB0_16:
	add.s32 	%r110, %r153, 6;
	setp.gt.s32 	%p36, %r110, -1;
	setp.lt.s32 	%p37, %r110, %r86;
	and.pred  	%p38, %p36, %p37;
	and.pred  	%p39, %p1, %p38;
	not.pred 	%p40, %p39;
	@%p40 bra 	$L__BB0_18;
	mul.wide.s32 	%rd30, %r147, 4;
	add.s64 	%rd31, %rd2, %rd30;
	ld.global.f32 	%f51, [%rd31];
	add.s32 	%r111, %r160, 12;
	mul.wide.s32 	%rd32, %r111, 4;
	add.s64 	%rd33, %rd1, %rd32;
	ld.global.f32 	%f52, [%rd33];
	fma.rn.f32 	%f79, %f51, %f52, %f79;
$L__BB0_18:
	add.s32 	%r112, %r153, 7;
	setp.gt.s32 	%p41, %r112, -1;
	setp.lt.s32 	%p42, %r112, %r86;
	and.pred  	%p43, %p41, %p42;
	and.pred  	%p44, %p1, %p43;
	not.pred 	%p45, %p44;
	@%p45 bra 	$L__BB0_20;
	mul.wide.s32 	%rd34, %r146, 4;
	add.s64 	%rd35, %rd2, %rd34;
	ld.global.f32 	%f53, [%rd35];
	add.s32 	%r113, %r161, 14;
	mul.wide.s32 	%rd36, %r113, 4;
	add.s64 	%rd37, %rd1, %rd36;
	ld.global.f32 	%f54, [%rd37];
	fma.rn.f32 	%f79, %f53, %f54, %f79;
$L__BB0_20:
	add.s32 	%r163, %r163, 8;
	add.s32 	%r162, %r162, 8;
	add.s32 	%r161, %r161, %r6;
	add.s32 	%r160, %r160, %r6;
	add.s32 	%r159, %r159, %r6;
	add.s32 	%r158, %r158, %r6;
	add.s32 	%r157, %r157, %r6;
	add.s32 	%r156, %r156, %r6;
	add.s32 	%r155, %r155, %r6;
	add.s32 	%r154, %r154, %r6;
	add.s32 	%r153, %r153, 8;
	add.s32 	%r152, %r152, %r9;
	add.s32 	%r151, %r151, %r9;
	add.s32 	%r150, %r150, %r9;
	add.s32 	%r149, %r149, %r9;
	add.s32 	%r148, %r148, %r9;
	add.s32 	%r147, %r147, %r9;
	add.s32 	%r146, %r146, %r9;
	add.s32 	%r145, %r145, %r9;
	setp.ne.s32 	%p46, %r162, 0;
	@%p46 bra 	$L__BB0_4;
	add.s32 	%r165, %r163, -3;
$L__BB0_22:
	and.b32  	%r114, %r4, 6;
	setp.lt.u32 	%p47, %r114, 3;
	@%p47 bra 	$L__BB0_32;
	add.s32 	%r74, %r165, %r2;
	setp.gt.s32 	%p48, %r74, -1;
	setp.lt.s32 	%p49, %r74, %r86;
	and.pred  	%p50, %p48, %p49;
	and.pred  	%p52, %p1, %p50;
	not.pred 	%p53, %p52;
	@%p53 bra 	$L__BB0_25;
	mad.lo.s32 	%r115, %r74, %r86, %r17;
	mul.wide.s32 	%rd38, %r115, 4;
	add.s64 	%rd39, %rd2, %rd38;
	ld.global.f32 	%f55, [%rd39];
	add.s32 	%r116, %r165, %r87;
	mad.lo.s32 	%r117, %r116, %r5, %r116;
	mul.wide.s32 	%rd40, %r117, 4;
	add.s64 	%rd41, %rd1, %rd40;
	ld.global.f32 	%f56, [%rd41];
	fma.rn.f32 	%f79, %f55, %f56, %f79;
$L__BB0_25:
	add.s32 	%r75, %r74, 1;
	setp.gt.s32 	%p54, %r75, -1;
	setp.lt.s32 	%p55, %r75, %r86;
	and.pred  	%p56, %p54, %p55;
	and.pred  	%p57, %p1, %p56;
	not.pred 	%p58, %p57;
	@%p58 bra 	$L__BB0_27;
	add.s32 	%r118, %r165, %r87;
	mad.lo.s32 	%r119, %r75, %r86, %r17;
	mul.wide.s32 	%rd42, %r119, 4;
	add.s64 	%rd43, %rd2, %rd42;
	ld.global.f32 	%f57, [%rd43];
	mad.lo.s32 	%r120, %r5, %r118, %r5;
	add.s32 	%r121, %r118, %r120;
	add.s32 	%r122, %r121, 1;
	mul.wide.s32 	%rd44, %r122, 4;
	add.s64 	%rd45, %rd1, %rd44;
	ld.global.f32 	%f58, [%rd45];
	fma.rn.f32 	%f79, %f57, %f58, %f79;
$L__BB0_27:
	add.s32 	%r76, %r74, 2;
	setp.gt.s32 	%p59, %r76, -1;
	setp.lt.s32 	%p60, %r76, %r86;
	and.pred  	%p61, %p59, %p60;
	and.pred  	%p62, %p1, %p61;
	not.pred 	%p63, %p62;
	@%p63 bra 	$L__BB0_29;
	add.s32 	%r123, %r165, %r87;
	mad.lo.s32 	%r124, %r76, %r86, %r17;
	mul.wide.s32 	%rd46, %r124, 4;
	add.s64 	%rd47, %rd2, %rd46;
	ld.global.f32 	%f59, [%rd47];
	add.s32 	%r125, %r123, 2;
	mad.lo.s32 	%r126, %r125, %r5, %r125;
	mul.wide.s32 	%rd48, %r126, 4;
	add.s64 	%rd49, %rd1, %rd48;
	ld.global.f32 	%f60, [%rd49];
	fma.rn.f32 	%f79, %f59, %f60, %f79;
$L__BB0_29:
	add.s32 	%r77, %r74, 3;
	setp.gt.s32 	%p64, %r77, -1;
	setp.lt.s32 	%p65, %r77, %r86;
	and.pred  	%p66, %p64, %p65;
	and.pred  	%p67, %p1, %p66;
	not.pred 	%p68, %p67;
	@%p68 bra 	$L__BB0_31;
	add.s32 	%r127, %r165, %r87;
	mad.lo.s32 	%r128, %r77, %r86, %r17;
	mul.wide.s32 	%rd50, %r128, 4;
	add.s64 	%rd51, %rd2, %rd50;
	ld.global.f32 	%f61, [%rd51];
	add.s32 	%r129, %r127, 3;
	mad.lo.s32 	%r130, %r129, %r5, %r129;
	mul.wide.s32 	%rd52, %r130, 4;
	add.s64 	%rd53, %rd1, %rd52;
	ld.global.f32 	%f62, [%rd53];
	fma.rn.f32 	%f79, %f61, %f62, %f79;
$L__BB0_31:
	add.s32 	%r165, %r165, 4;
$L__BB0_32:
	and.b32  	%r131, %r87, 1;
	setp.eq.b32 	%p69, %r131, 1;
	not.pred 	%p70, %p69;
	@%p70 bra 	$L__BB0_38;
	add.s32 	%r80, %r165, %r2;
	setp.gt.s32 	%p71, %r80, -1;
	setp.lt.s32 	%p72, %r80, %r86;
	and.pred  	%p73, %p71, %p72;
	and.pred  	%p75, %p1, %p73;
	not.pred 	%p76, %p75;
	@%p76 bra 	$L__BB0_35;
	mad.lo.s32 	%r132, %r80, %r86, %r17;
	mul.wide.s32 	%rd54, %r132, 4;
	add.s64 	%rd55, %rd2, %rd54;
	ld.global.f32 	%f63, [%rd55];
	add.s32 	%r133, %r165, %r87;
	mad.lo.s32 	%r134, %r133, %r5, %r133;
	mul.wide.s32 	%rd56, %r134, 4;
	add.s64 	%rd57, %rd1, %rd56;
	ld.global.f32 	%f64, [%rd57];
	fma.rn.f32 	%f79, %f63, %f64, %f79;
$L__BB0_35:
	add.s32 	%r81, %r80, 1;
	setp.gt.s32 	%p77, %r81, -1;
	setp.lt.s32 	%p78, %r81, %r86;
	and.pred  	%p79, %p77, %p78;
	and.pred  	%p80, %p1, %p79;
	not.pred 	%p81, %p80;
	@%p81 bra 	$L__BB0_37;
	add.s32 	%r135, %r165, %r87;
	mad.lo.s32 	%r136, %r81, %r86, %r17;
	mul.wide.s32 	%rd58, %r136, 4;
	add.s64 	%rd59, %rd2, %rd58;
	ld.global.f32 	%f65, [%rd59];
	mad.lo.s32 	%r137, %r5, %r135, %r5;
	add.s32 	%r138, %r135, %r137;
	add.s32 	%r139, %r138, 1;
	mul.wide.s32 	%rd60, %r139, 4;
	add.s64 	%rd61, %rd1, %rd60;
	ld.global.f32 	%f66, [%rd61];
	fma.rn.f32 	%f79, %f65, %f66, %f79;
$L__BB0_37:
	add.s32 	%r165, %r165, 2;
$L__BB0_38:
	add.s32 	%r84, %r165, %r2;
	setp.gt.s32 	%p82, %r84, -1;
	setp.lt.s32 	%p83, %r84, %r86;
	and.pred  	%p84, %p82, %p83;
	and.pred  	%p86, %p1, %p84;
	not.pred 	%p87, %p86;
	@%p87 bra 	$L__BB0_40;
	mad.lo.s32 	%r140, %r84, %r86, %r17;
	mul.wide.s32 	%rd62, %r140, 4;
	add.s64 	%rd63, %rd2, %rd62;
	ld.global.f32 	%f67, [%rd63];
	add.s32 	%r141, %r165, %r87;
	mad.lo.s32 	%r142, %r141, %r5, %r141;
	mul.wide.s32 	%rd64, %r142, 4;
	add.s64 	%rd65, %rd1, %rd64;
	ld.global.f32 	%f68, [%rd65];
	fma.rn.f32 	%f79, %f67, %f68, %f79;
$L__BB0_40:
	add.s32 	%r85, %r144, 1;
	setp.ne.s32 	%p88, %r144, %r87;
	mov.u32 	%r144, %r85;
	@%p88 bra 	$L__BB0_2;
$L__BB0_41:
	ld.param.u64 	%rd69, [_Z6Conv2DPfS_iiS__param_4];
	cvta.to.global.u64 	%rd66, %rd69;
	mad.lo.s32 	%r143, %r86, %r2, %r1;
	mul.wide.s32 	%rd67, %r143, 4;
	add.s64 	%rd68, %rd66, %rd67;
	st.global.f32 	[%rd68], %f79;
	ret;

}


// ===== COMPILED SASS (sm_100) =====

	.target	sm_100

	.elftype	@"ET_EXEC"


//--------------------- .note.nv.tkinfo           --------------------------
	.section	.note.nv.tkinfo,"",@"SHT_NOTE"
	.sectionflags	@"SHF_NOTE_NV_TKINFO"
	.tkinfo
        /*0018*/ 	.word	0x00000002
        /*0030*/ 	.string	""
        /*0030*/ 	.string	"ptxas"
        /*0030*/ 	.string	"Cuda compilation tools, release 13.0, V13.0.88"
        /*0030*/ 	.string	"Build cuda_13.0.r13.0/compiler.36424714_0"
        /*0030*/ 	.string	"-arch sm_100 -m 64 "



//--------------------- .note.nv.cuinfo           --------------------------
	.section	.note.nv.cuinfo,"",@"SHT_NOTE"
	.sectionflags	@"SHF_NOTE_NV_CUINFO"
        /*0018*/ 	.short	0x0002
        /*001a*/ 	.short	0x0064
        /*001c*/ 	.short	0x0082
	.zero		2


//--------------------- .nv.info                  --------------------------
	.section	.nv.info,"",@"SHT_CUDA_INFO"
	.align	4


	//----- nvinfo : EIATTR_REGCOUNT
	.align		4
        /*0000*/ 	.byte	0x04, 0x2f
        /*0002*/ 	.short	(.L_1 - .L_0)
	.align		4
.L_0:
        /*0004*/ 	.word	index@(_Z6Conv2DPfS_iiS_)
        /*0008*/ 	.word	0x00000020


	//----- nvinfo : EIATTR_FRAME_SIZE
	.align		4
.L_1:
        /*000c*/ 	.byte	0x04, 0x11
        /*000e*/ 	.short	(.L_3 - .L_2)
	.align		4
.L_2:
        /*0010*/ 	.word	index@(_Z6Conv2DPfS_iiS_)
        /*0014*/ 	.word	0x00000000


	//----- nvinfo : EIATTR_MIN_STACK_SIZE
	.align		4
.L_3:
        /*0018*/ 	.byte	0x04, 0x12
        /*001a*/ 	.short	(.L_5 - .L_4)
	.align		4
.L_4:
        /*001c*/ 	.word	index@(_Z6Conv2DPfS_iiS_)
        /*0020*/ 	.word	0x00000000
.L_5:


//--------------------- .nv.compat                --------------------------
	.section	.nv.compat,"",@"SHT_CUDA_COMPAT_INFO"
	.align	4
        /*0000*/ 	.byte	0x02, 0x09, 0x00, 0x00, 0x02, 0x02, 0x01, 0x00, 0x02, 0x05, 0x05, 0x00, 0x03, 0x07, 0x01, 0x01
        /*0010*/ 	.byte	0x02, 0x03, 0x00, 0x00, 0x02, 0x06, 0x01, 0x00, 0x04, 0x0b, 0x08, 0x00, 0x09, 0x00, 0x00, 0x00
        /*0020*/ 	.byte	0x00, 0x00, 0x00, 0x00


//--------------------- .nv.info._Z6Conv2DPfS_iiS_ --------------------------
	.section	.nv.info._Z6Conv2DPfS_iiS_,"",@"SHT_CUDA_INFO"
	.sectionflags	@""
	.align	4


	//----- nvinfo : EIATTR_CUDA_API_VERSION
	.align		4
        /*0000*/ 	.byte	0x04, 0x37
        /*0002*/ 	.short	(.L_7 - .L_6)
.L_6:
        /*0004*/ 	.word	0x00000082


	//----- nvinfo : EIATTR_KPARAM_INFO
	.align		4
.L_7:
        /*0008*/ 	.byte	0x04, 0x17
        /*000a*/ 	.short	(.L_9 - .L_8)
.L_8:
        /*000c*/ 	.word	0x00000000
        /*0010*/ 	.short	0x0004
        /*0012*/ 	.short	0x0018
        /*0014*/ 	.byte	0x00, 0xf5, 0x21, 0x00


	//----- nvinfo : EIATTR_KPARAM_INFO
	.align		4
.L_9:
        /*0018*/ 	.byte	0x04, 0x17
        /*001a*/ 	.short	(.L_11 - .L_10)
.L_10:
        /*001c*/ 	.word	0x00000000
        /*0020*/ 	.short	0x0003
        /*0022*/ 	.short	0x0014
        /*0024*/ 	.byte	0x00, 0xf0, 0x11, 0x00


	//----- nvinfo : EIATTR_KPARAM_INFO
	.align		4
.L_11:
        /*0028*/ 	.byte	0x04, 0x17
        /*002a*/ 	.short	(.L_13 - .L_12)
.L_12:
        /*002c*/ 	.word	0x00000000
        /*0030*/ 	.short	0x0002
        /*0032*/ 	.short	0x0010
        /*0034*/ 	.byte	0x00, 0xf0, 0x11, 0x00


	//----- nvinfo : EIATTR_KPARAM_INFO
	.align		4
.L_13:
        /*0038*/ 	.byte	0x04, 0x17
        /*003a*/ 	.short	(.L_15 - .L_14)
.L_14:
        /*003c*/ 	.word	0x00000000
        /*0040*/ 	.short	0x0001
        /*0042*/ 	.short	0x0008
        /*0044*/ 	.byte	0x00, 0xf5, 0x21, 0x00


	//----- nvinfo : EIATTR_KPARAM_INFO
	.align		4
.L_15:
        /*0048*/ 	.byte	0x04, 0x17
        /*004a*/ 	.short	(.L_17 - .L_16)
.L_16:
        /*004c*/ 	.word	0x00000000
        /*0050*/ 	.short	0x0000
        /*0052*/ 	.short	0x0000
        /*0054*/ 	.byte	0x00, 0xf5, 0x21, 0x00


	//----- nvinfo : EIATTR_SPARSE_MMA_MASK
	.align		4
.L_17:
        /*0058*/ 	.byte	0x03, 0x50
        /*005a*/ 	.short	0x0000


	//----- nvinfo : EIATTR_MAXREG_COUNT
	.align		4
        /*005c*/ 	.byte	0x03, 0x1b
        /*005e*/ 	.short	0x00ff


	//----- nvinfo : EIATTR_MERCURY_ISA_VERSION
	.align		4
        /*0060*/ 	.byte	0x03, 0x5f
        /*0062*/ 	.short	0x0101


	//----- nvinfo : EIATTR_VRC_CTA_INIT_COUNT
	.align		4
        /*0064*/ 	.byte	0x02, 0x4a
	.zero		1
	.zero		1


	//----- nvinfo : EIATTR_EXIT_INSTR_OFFSETS
	.align		4
        /*0068*/ 	.byte	0x04, 0x1c
        /*006a*/ 	.short	(.L_19 - .L_18)


	//   ....[0]....
.L_18:
        /*006c*/ 	.word	0x000013d0


	//----- nvinfo : EIATTR_CRS_STACK_SIZE
	.align		4
.L_19:
        /*0070*/ 	.byte	0x04, 0x1e
        /*0072*/ 	.short	(.L_21 - .L_20)
.L_20:
        /*0074*/ 	.word	0x00000000


	//----- nvinfo : EIATTR_CBANK_PARAM_SIZE
	.align		4
.L_21:
        /*0078*/ 	.byte	0x03, 0x19
        /*007a*/ 	.short	0x0020


	//----- nvinfo : EIATTR_PARAM_CBANK
	.align		4
        /*007c*/ 	.byte	0x04, 0x0a
        /*007e*/ 	.short	(.L_23 - .L_22)
	.align		4
.L_22:
        /*0080*/ 	.word	index@(.nv.constant0._Z6Conv2DPfS_iiS_)
        /*0084*/ 	.short	0x0380
        /*0086*/ 	.short	0x0020


	//----- nvinfo : EIATTR_SW_WAR
	.align		4
.L_23:
        /*0088*/ 	.byte	0x04, 0x36
        /*008a*/ 	.short	(.L_25 - .L_24)
.L_24:
        /*008c*/ 	.word	0x00000008
.L_25:


//--------------------- .nv.callgraph             --------------------------
	.section	.nv.callgraph,"",@"SHT_CUDA_CALLGRAPH"
	.align	4
	.sectionentsize	8
	.align		4
        /*0000*/ 	.word	0x00000000
	.align		4
        /*0004*/ 	.word	0xffffffff
	.align		4
        /*0008*/ 	.word	0x00000000
	.align		4
        /*000c*/ 	.word	0xfffffffe
	.align		4
        /*0010*/ 	.word	0x00000000
	.align		4
        /*0014*/ 	.word	0xfffffffd
	.align		4
        /*0018*/ 	.word	0x00000000
	.align		4
        /*001c*/ 	.word	0xfffffffc


//--------------------- .text._Z6Conv2DPfS_iiS_   --------------------------
	.section	.text._Z6Conv2DPfS_iiS_,"ax",@progbits
	.align	128
        .global         _Z6Conv2DPfS_iiS_
        .type           _Z6Conv2DPfS_iiS_,@function
        .size           _Z6Conv2DPfS_iiS_,(.L_x_9 - _Z6Conv2DPfS_iiS_)
        .other          _Z6Conv2DPfS_iiS_,@"STO_CUDA_ENTRY STV_DEFAULT"
_Z6Conv2DPfS_iiS_:
.text._Z6Conv2DPfS_iiS_:
[----:B------:R-:W-:Y:S01]  /*0000*/  LDC R1, c[0x0][0x37c] ;  /* 0x0000df00ff017b82 */ /* 0x000fe20000000800 */
[----:B------:R-:W0:Y:S01]  /*0010*/  LDCU UR4, c[0x0][0x394] ;  /* 0x00007280ff0477ac */ /* 0x000e220008000800 */
[----:B------:R-:W-:Y:S01]  /*0020*/  HFMA2 R3, -RZ, RZ, 0, 0 ;  /* 0x00000000ff037431 */ /* 0x000fe200000001ff */
[----:B------:R-:W1:Y:S01]  /*0030*/  LDCU.64 UR14, c[0x0][0x358] ;  /* 0x00006b00ff0e77ac */ /* 0x000e620008000a00 */
[----:B0-----:R-:W-:-:S09]  /*0040*/  UISETP.GE.AND UP0, UPT, UR4, URZ, UPT ;  /* 0x000000ff0400728c */ /* 0x001fd2000bf06270 */
[----:B-1----:R-:W-:Y:S05]  /*0050*/  BRA.U !UP0, `(.L_x_0) ;  /* 0x0000001108c07547 */ /* 0x002fea000b800000 */
[----:B------:R-:W-:Y:S01]  /*0060*/  IMAD.MOV.U32 R3, RZ, RZ, RZ ;  /* 0x000000ffff037224 */ /* 0x000fe200078e00ff */
[----:B------:R-:W-:Y:S02]  /*0070*/  UIADD3 UR5, UPT, UPT, -UR4, URZ, URZ ;  /* 0x000000ff04057290 */ /* 0x000fe4000fffe1ff */
[----:B------:R-:W-:-:S12]  /*0080*/  ULEA UR4, UR4, 0x10, 0x4 ;  /* 0x0000001004047891 */ /* 0x000fd8000f8e20ff */
.L_x_7:
[----:B------:R-:W0:Y:S01]  /*0090*/  S2R R7, SR_TID.X ;  /* 0x0000000000077919 */ /* 0x000e220000002100 */
[----:B------:R-:W1:Y:S01]  /*00a0*/  LDCU.64 UR6, c[0x0][0x390] ;  /* 0x00007200ff0677ac */ /* 0x000e620008000a00 */
[----:B------:R-:W2:Y:S01]  /*00b0*/  LDCU UR11, c[0x0][0x394] ;  /* 0x00007280ff0b77ac */ /* 0x000ea20008000800 */
[----:B-1----:R-:W-:Y:S01]  /*00c0*/  UISETP.GE.U32.AND UP0, UPT, UR7, 0x4, UPT ;  /* 0x000000040700788c */ /* 0x002fe2000bf06070 */
[----:B------:R-:W-:Y:S01]  /*00d0*/  IMAD.U32 R24, RZ, RZ, UR6 ;  /* 0x00000006ff187e24 */ /* 0x000fe2000f8e00ff */
[----:B--2---:R-:W-:-:S06]  /*00e0*/  UIADD3 UR6, UPT, UPT, -UR11, URZ, URZ ;  /* 0x000000ff0b067290 */ /* 0x004fcc000fffe1ff */
[----:B------:R-:W-:Y:S02]  /*00f0*/  MOV R25, UR6 ;  /* 0x0000000600197c02 */ /* 0x000fe40008000f00 */
[----:B0-----:R-:W-:-:S04]  /*0100*/  IADD3 R5, PT, PT, R7, UR5, RZ ;  /* 0x0000000507057c10 */ /* 0x001fc8000fffe0ff */
[----:B------:R-:W-:-:S04]  /*0110*/  ISETP.GE.AND P0, PT, R5, R24, PT ;  /* 0x000000180500720c */ /* 0x000fc80003f06270 */
[----:B------:R-:W-:Y:S01]  /*0120*/  ISETP.GT.AND P0, PT, R5, -0x1, !P0 ;  /* 0xffffffff0500780c */ /* 0x000fe20004704270 */
[----:B------:R-:W-:-:S12]  /*0130*/  BRA.U !UP0, `(.L_x_1) ;  /* 0x0000000908907547 */ /* 0x000fd8000b800000 */
[----:B------:R-:W0:Y:S01]  /*0140*/  S2R R2, SR_TID.Y ;  /* 0x0000000000027919 */ /* 0x000e220000002200 */
[----:B------:R-:W1:Y:S01]  /*0150*/  LDC R0, c[0x0][0x390] ;  /* 0x0000e400ff007b82 */ /* 0x000e620000000800 */
[----:B------:R-:W-:Y:S02]  /*0160*/  USHF.L.U32 UR16, UR11, 0x1, URZ ;  /* 0x000000010b107899 */ /* 0x000fe400080006ff */
[----:B------:R-:W-:Y:S02]  /*0170*/  USHF.L.U32 UR8, UR7, 0x3, URZ ;  /* 0x0000000307087899 */ /* 0x000fe400080006ff */
[----:B------:R-:W-:Y:S02]  /*0180*/  UIMAD UR9, UR7, 0x6, URZ ;  /* 0x00000006070978a4 */ /* 0x000fe4000f8e02ff */
[----:B------:R-:W-:Y:S01]  /*0190*/  UIMAD UR10, UR7, 0xc, URZ ;  /* 0x0000000c070a78a4 */ /* 0x000fe2000f8e02ff */
[----:B------:R-:W-:Y:S01]  /*01a0*/  IMAD.U32 R11, RZ, RZ, UR16 ;  /* 0x00000010ff0b7e24 */ /* 0x000fe2000f8e00ff */
[----:B------:R-:W-:-:S02]  /*01b0*/  UIMAD UR12, UR7, 0xa, URZ ;  /* 0x0000000a070c78a4 */ /* 0x000fc4000f8e02ff */
[----:B------:R-:W-:Y:S01]  /*01c0*/  USHF.L.U32 UR13, UR7, 0x2, URZ ;  /* 0x00000002070d7899 */ /* 0x000fe200080006ff */
[----:B------:R-:W-:Y:S01]  /*01d0*/  IMAD.U32 R5, RZ, RZ, UR9 ;  /* 0x00000009ff057e24 */ /* 0x000fe2000f8e00ff */
[----:B------:R-:W-:Y:S01]  /*01e0*/  UIADD3 UR6, UPT, UPT, -UR7, 0x3, URZ ;  /* 0x0000000307067890 */ /* 0x000fe2000fffe1ff */
[----:B------:R-:W-:Y:S02]  /*01f0*/  MOV R6, UR10 ;  /* 0x0000000a00067c02 */ /* 0x000fe40008000f00 */
[----:B------:R-:W-:Y:S01]  /*0200*/  MOV R8, UR12 ;  /* 0x0000000c00087c02 */ /* 0x000fe20008000f00 */
[----:B------:R-:W-:Y:S02]  /*0210*/  IMAD.U32 R9, RZ, RZ, UR13 ;  /* 0x0000000dff097e24 */ /* 0x000fe4000f8e00ff */
[----:B------:R-:W-:Y:S01]  /*0220*/  MOV R10, UR6 ;  /* 0x00000006000a7c02 */ /* 0x000fe20008000f00 */
[----:B0-----:R-:W-:Y:S01]  /*0230*/  VIADD R2, R2, -UR11 ;  /* 0x8000000b02027c36 */ /* 0x001fe20008000000 */
[----:B------:R-:W-:-:S02]  /*0240*/  UIMAD UR11, UR7, 0xe, URZ ;  /* 0x0000000e070b78a4 */ /* 0x000fc4000f8e02ff */
[----:B------:R-:W-:Y:S01]  /*0250*/  UIADD3 UR7, UPT, UPT, UR16, 0x1, URZ ;  /* 0x0000000110077890 */ /* 0x000fe2000fffe0ff */
[C-C-:B------:R-:W-:Y:S01]  /*0260*/  IMAD R12, R2.reuse, R24, R7.reuse ;  /* 0x00000018020c7224 */ /* 0x140fe200078e0207 */
[C---:B------:R-:W-:Y:S01]  /*0270*/  IADD3 R18, PT, PT, R2.reuse, 0x2, RZ ;  /* 0x0000000202127810 */ /* 0x040fe20007ffe0ff */
[----:B------:R-:W0:Y:S01]  /*0280*/  LDC R24, c[0x0][0x390] ;  /* 0x0000e400ff187b82 */ /* 0x000e220000000800 */
[C---:B------:R-:W-:Y:S01]  /*0290*/  IADD3 R20, PT, PT, R2.reuse, 0x4, RZ ;  /* 0x0000000402147810 */ /* 0x040fe20007ffe0ff */
[CC--:B-1----:R-:W-:Y:S01]  /*02a0*/  IMAD R4, R2.reuse, R0.reuse, R0 ;  /* 0x0000000002047224 */ /* 0x0c2fe200078e0200 */
[C---:B------:R-:W-:Y:S01]  /*02b0*/  IADD3 R23, PT, PT, R2.reuse, 0x6, RZ ;  /* 0x0000000602177810 */ /* 0x040fe20007ffe0ff */
[C---:B------:R-:W-:Y:S01]  /*02c0*/  VIADD R19, R2.reuse, 0x3 ;  /* 0x0000000302137836 */ /* 0x040fe20000000000 */
[----:B------:R-:W-:Y:S01]  /*02d0*/  ULOP3.LUT UR7, UR7, 0xfffffff8, URZ, 0xc0, !UPT ;  /* 0xfffffff807077892 */ /* 0x000fe2000f8ec0ff */
[----:B------:R-:W-:Y:S01]  /*02e0*/  VIADD R21, R2, 0x5 ;  /* 0x0000000502157836 */ /* 0x000fe20000000000 */
[----:B------:R-:W-:Y:S01]  /*02f0*/  IADD3 R13, PT, PT, R4, R7, RZ ;  /* 0x00000007040d7210 */ /* 0x000fe20007ffe0ff */
[----:B------:R-:W-:Y:S01]  /*0300*/  VIADD R25, R2, 0x7 ;  /* 0x0000000702197836 */ /* 0x000fe20000000000 */
[----:B------:R-:W-:Y:S01]  /*0310*/  MOV R4, UR8 ;  /* 0x0000000800047c02 */ /* 0x000fe20008000f00 */
[-CC-:B------:R-:W-:Y:S01]  /*0320*/  IMAD R18, R18, R0.reuse, R7.reuse ;  /* 0x0000000012127224 */ /* 0x180fe200078e0207 */
[----:B------:R-:W-:Y:S01]  /*0330*/  IADD3 R12, PT, PT, R12, UR5, RZ ;  /* 0x000000050c0c7c10 */ /* 0x000fe2000fffe0ff */
[-CC-:B------:R-:W-:Y:S01]  /*0340*/  IMAD R20, R20, R0.reuse, R7.reuse ;  /* 0x0000000014147224 */ /* 0x180fe200078e0207 */
[----:B------:R-:W-:Y:S01]  /*0350*/  UIADD3 UR7, UPT, UPT, -UR7, URZ, URZ ;  /* 0x000000ff07077290 */ /* 0x000fe2000fffe1ff */
[-CC-:B------:R-:W-:Y:S01]  /*0360*/  IMAD R23, R23, R0.reuse, R7.reuse ;  /* 0x0000000017177224 */ /* 0x180fe200078e0207 */
[----:B------:R-:W-:Y:S01]  /*0370*/  IADD3 R18, PT, PT, R18, UR5, RZ ;  /* 0x0000000512127c10 */ /* 0x000fe2000fffe0ff */
[-CC-:B------:R-:W-:Y:S01]  /*0380*/  IMAD R19, R19, R0.reuse, R7.reuse ;  /* 0x0000000013137224 */ /* 0x180fe200078e0207 */
[----:B------:R-:W-:Y:S01]  /*0390*/  IADD3 R20, PT, PT, R20, UR5, RZ ;  /* 0x0000000514147c10 */ /* 0x000fe2000fffe0ff */
[-CC-:B------:R-:W-:Y:S01]  /*03a0*/  IMAD R21, R21, R0.reuse, R7.reuse ;  /* 0x0000000015157224 */ /* 0x180fe200078e0207 */
[----:B------:R-:W-:Y:S01]  /*03b0*/  IADD3 R23, PT, PT, R23, UR5, RZ ;  /* 0x0000000517177c10 */ /* 0x000fe2000fffe0ff */
[----:B------:R-:W-:-:S02]  /*03c0*/  IMAD R25, R25, R0, R7 ;  /* 0x0000000019197224 */ /* 0x000fc400078e0207 */
[----:B------:R-:W-:Y:S02]  /*03d0*/  IMAD.MOV.U32 R0, RZ, RZ, 0x8 ;  /* 0x00000008ff007424 */ /* 0x000fe400078e00ff */
[----:B------:R-:W-:Y:S02]  /*03e0*/  IMAD.U32 R7, RZ, RZ, UR11 ;  /* 0x0000000bff077e24 */ /* 0x000fe4000f8e00ff */
[----:B------:R-:W-:Y:S02]  /*03f0*/  VIADD R13, R13, UR5 ;  /* 0x000000050d0d7c36 */ /* 0x000fe40008000000 */
[----:B------:R-:W-:Y:S02]  /*0400*/  VIADD R19, R19, UR5 ;  /* 0x0000000513137c36 */ /* 0x000fe40008000000 */
[----:B------:R-:W-:Y:S02]  /*0410*/  VIADD R21, R21, UR5 ;  /* 0x0000000515157c36 */ /* 0x000fe40008000000 */
[----:B------:R-:W-:-:S07]  /*0420*/  VIADD R25, R25, UR5 ;  /* 0x0000000519197c36 */ /* 0x000fce0008000000 */
.L_x_2:
[C---:B0-----:R-:W-:Y:S01]  /*0430*/  ISETP.GE.AND P1, PT, R2.reuse, R24, PT ;  /* 0x000000180200720c */ /* 0x041fe20003f26270 */
[----:B------:R-:W0:Y:S03]  /*0440*/  LDC.64 R28, c[0x0][0x388] ;  /* 0x0000e200ff1c7b82 */ /* 0x000e260000000a00 */
[----:B------:R-:W-:-:S04]  /*0450*/  ISETP.GT.AND P1, PT, R2, -0x1, !P1 ;  /* 0xffffffff0200780c */ /* 0x000fc80004f24270 */
[----:B------:R-:W-:Y:S01]  /*0460*/  PLOP3.LUT P2, PT, P0, P1, PT, 0x80, 0x8 ;  /* 0x000000000008781c */ /* 0x000fe20000743070 */
[----:B------:R-:W1:-:S12]  /*0470*/  LDC.64 R16, c[0x0][0x380] ;  /* 0x0000e000ff107b82 */ /* 0x000e580000000a00 */
[----:B------:R-:W-:-:S05]  /*0480*/  @P2 IADD3 R15, PT, PT, R0, -0x8, RZ ;  /* 0xfffffff8000f2810 */ /* 0x000fca0007ffe0ff */
[----:B0-----:R-:W-:-:S04]  /*0490*/  @P2 IMAD.WIDE R28, R15, 0x4, R28 ;  /* 0x000000040f1c2825 */ /* 0x001fc800078e021c */
[----:B------:R-:W-:Y:S01]  /*04a0*/  VIADD R15, R2, 0x1 ;  /* 0x00000001020f7836 */ /* 0x000fe20000000000 */
[----:B------:R0:W2:Y:S04]  /*04b0*/  @P2 LDG.E R22, desc[UR14][R28.64] ;  /* 0x0000000e1c162981 */ /* 0x0000a8000c1e1900 */
[----:B------:R-:W-:-:S04]  /*04c0*/  ISETP.GE.AND P1, PT, R15, R24, PT ;  /* 0x000000180f00720c */ /* 0x000fc80003f26270 */
[----:B------:R-:W-:Y:S02]  /*04d0*/  ISETP.GT.AND P1, PT, R15, -0x1, !P1 ;  /* 0xffffffff0f00780c */ /* 0x000fe40004f24270 */
[----:B------:R-:W3:Y:S02]  /*04e0*/  LDC.64 R14, c[0x0][0x388] ;  /* 0x0000e200ff0e7b82 */ /* 0x000ee40000000a00 */
[----:B------:R-:W-:Y:S01]  /*04f0*/  PLOP3.LUT P1, PT, P0, P1, PT, 0x80, 0x8 ;  /* 0x000000000008781c */ /* 0x000fe20000723070 */
[----:B-1----:R-:W-:-:S06]  /*0500*/  @P2 IMAD.WIDE R26, R12, 0x4, R16 ;  /* 0x000000040c1a2825 */ /* 0x002fcc00078e0210 */
[----:B------:R-:W2:Y:S06]  /*0510*/  @P2 LDG.E R26, desc[UR14][R26.64] ;  /* 0x0000000e1a1a2981 */ /* 0x000eac000c1e1900 */
[----:B------:R-:W-:-:S05]  /*0520*/  @P1 IADD3 R17, PT, PT, R11, 0x2, RZ ;  /* 0x000000020b111810 */ /* 0x000fca0007ffe0ff */
[----:B---3--:R-:W-:Y:S02]  /*0530*/  @P1 IMAD.WIDE R16, R17, 0x4, R14 ;  /* 0x0000000411101825 */ /* 0x008fe400078e020e */
[----:B------:R-:W1:Y:S04]  /*0540*/  LDC.64 R14, c[0x0][0x380] ;  /* 0x0000e000ff0e7b82 */ /* 0x000e680000000a00 */
[----:B------:R-:W3:Y:S01]  /*0550*/  @P1 LDG.E R16, desc[UR14][R16.64] ;  /* 0x0000000e10101981 */ /* 0x000ee2000c1e1900 */
[----:B-1----:R-:W-:-:S06]  /*0560*/  @P1 IMAD.WIDE R14, R13, 0x4, R14 ;  /* 0x000000040d0e1825 */ /* 0x002fcc00078e020e */
[----:B------:R1:W3:Y:S01]  /*0570*/  @P1 LDG.E R14, desc[UR14][R14.64] ;  /* 0x0000000e0e0e1981 */ /* 0x0002e2000c1e1900 */
[C---:B0-----:R-:W-:Y:S01]  /*0580*/  VIADD R29, R2.reuse, 0x2 ;  /* 0x00000002021d7836 */ /* 0x041fe20000000000 */
[----:B-1----:R-:W-:Y:S01]  /*0590*/  IADD3 R15, PT, PT, R2, 0x3, RZ ;  /* 0x00000003020f7810 */ /* 0x002fe20007ffe0ff */
[----:B--2---:R-:W-:-:S03]  /*05a0*/  @P2 FFMA R3, R26, R22, R3 ;  /* 0x000000161a032223 */ /* 0x004fc60000000003 */
[C---:B------:R-:W-:Y:S01]  /*05b0*/  ISETP.GE.AND P2, PT, R29.reuse, R24, PT ;  /* 0x000000181d00720c */ /* 0x040fe20003f46270 */
[----:B------:R-:W0:Y:S03]  /*05c0*/  LDC.64 R26, c[0x0][0x388] ;  /* 0x0000e200ff1a7b82 */ /* 0x000e260000000a00 */
[----:B------:R-:W-:-:S04]  /*05d0*/  ISETP.GT.AND P2, PT, R29, -0x1, !P2 ;  /* 0xffffffff1d00780c */ /* 0x000fc80005744270 */
[----:B------:R-:W-:-:S13]  /*05e0*/  PLOP3.LUT P2, PT, P0, P2, PT, 0x80, 0x8 ;  /* 0x000000000008781c */ /* 0x000fda0000745070 */
[----:B------:R-:W-:Y:S01]  /*05f0*/  @P2 IADD3 R29, PT, PT, R9, 0x4, RZ ;  /* 0x00000004091d2810 */ /* 0x000fe20007ffe0ff */
[----:B---3--:R-:W-:Y:S01]  /*0600*/  @P1 FFMA R3, R14, R16, R3 ;  /* 0x000000100e031223 */ /* 0x008fe20000000003 */
[C---:B------:R-:W-:Y:S01]  /*0610*/  ISETP.GE.AND P1, PT, R15.reuse, R24, PT ;  /* 0x000000180f00720c */ /* 0x040fe20003f26270 */
[----:B------:R-:W1:Y:S03]  /*0620*/  LDC.64 R16, c[0x0][0x380] ;  /* 0x0000e000ff107b82 */ /* 0x000e660000000a00 */
[----:B------:R-:W-:-:S05]  /*0630*/  ISETP.GT.AND P1, PT, R15, -0x1, !P1 ;  /* 0xffffffff0f00780c */ /* 0x000fca0004f24270 */
[----:B------:R-:W2:Y:S01]  /*0640*/  LDC.64 R14, c[0x0][0x388] ;  /* 0x0000e200ff0e7b82 */ /* 0x000ea20000000a00 */
[----:B------:R-:W-:Y:S01]  /*0650*/  PLOP3.LUT P1, PT, P0, P1, PT, 0x80, 0x8 ;  /* 0x000000000008781c */ /* 0x000fe20000723070 */
[----:B0-----:R-:W-:-:S05]  /*0660*/  @P2 IMAD.WIDE R28, R29, 0x4, R26 ;  /* 0x000000041d1c2825 */ /* 0x001fca00078e021a */
[----:B------:R0:W3:Y:S01]  /*0670*/  @P2 LDG.E R22, desc[UR14][R28.64] ;  /* 0x0000000e1c162981 */ /* 0x0000e2000c1e1900 */
[----:B-1----:R-:W-:-:S06]  /*0680*/  @P2 IMAD.WIDE R26, R18, 0x4, R16 ;  /* 0x00000004121a2825 */ /* 0x002fcc00078e0210 */
[----:B------:R-:W-:Y:S01]  /*0690*/  @P1 VIADD R17, R5, 0x6 ;  /* 0x0000000605111836 */ /* 0x000fe20000000000 */
[----:B------:R-:W3:Y:S03]  /*06a0*/  @P2 LDG.E R26, desc[UR14][R26.64] ;  /* 0x0000000e1a1a2981 */ /* 0x000ee6000c1e1900 */
[----:B--2---:R-:W-:Y:S02]  /*06b0*/  @P1 IMAD.WIDE R16, R17, 0x4, R14 ;  /* 0x0000000411101825 */ /* 0x004fe400078e020e */
[----:B------:R-:W1:Y:S04]  /*06c0*/  LDC.64 R14, c[0x0][0x380] ;  /* 0x0000e000ff0e7b82 */ /* 0x000e680000000a00 */
[----:B------:R-:W2:Y:S01]  /*06d0*/  @P1 LDG.E R16, desc[UR14][R16.64] ;  /* 0x0000000e10101981 */ /* 0x000ea2000c1e1900 */
[----:B-1----:R-:W-:-:S06]  /*06e0*/  @P1 IMAD.WIDE R14, R19, 0x4, R14 ;  /* 0x00000004130e1825 */ /* 0x002fcc00078e020e */
[----:B------:R1:W2:Y:S01]  /*06f0*/  @P1 LDG.E R14, desc[UR14][R14.64] ;  /* 0x0000000e0e0e1981 */ /* 0x0002a2000c1e1900 */
[C---:B0-----:R-:W-:Y:S01]  /*0700*/  IADD3 R29, PT, PT, R2.reuse, 0x4, RZ ;  /* 0x00000004021d7810 */ /* 0x041fe20007ffe0ff */
[----:B-1----:R-:W-:Y:S02]  /*0710*/  VIADD R15, R2, 0x5 ;  /* 0x00000005020f7836 */ /* 0x002fe40000000000 */
[----:B---3--:R-:W-:Y:S01]  /*0720*/  @P2 FFMA R3, R26, R22, R3 ;  /* 0x000000161a032223 */ /* 0x008fe20000000003 */
[C---:B------:R-:W-:Y:S01]  /*0730*/  ISETP.GE.AND P2, PT, R29.reuse, R24, PT ;  /* 0x000000181d00720c */ /* 0x040fe20003f46270 */
[----:B------:R-:W0:Y:S03]  /*0740*/  LDC.64 R26, c[0x0][0x388] ;  /* 0x0000e200ff1a7b82 */ /* 0x000e260000000a00 */
[----:B------:R-:W-:-:S04]  /*0750*/  ISETP.GT.AND P2, PT, R29, -0x1, !P2 ;  /* 0xffffffff1d00780c */ /* 0x000fc80005744270 */
[----:B------:R-:W-:Y:S01]  /*0760*/  PLOP3.LUT P2, PT, P0, P2, PT, 0x80, 0x8 ;  /* 0x000000000008781c */ /* 0x000fe20000745070 */
[----:B--2---:R-:W-:Y:S01]  /*0770*/  @P1 FFMA R3, R14, R16, R3 ;  /* 0x000000100e031223 */ /* 0x004fe20000000003 */
[C---:B------:R-:W-:Y:S01]  /*0780*/  ISETP.GE.AND P1, PT, R15.reuse, R24, PT ;  /* 0x000000180f00720c */ /* 0x040fe20003f26270 */
[----:B------:R-:W1:Y:S03]  /*0790*/  LDC.64 R16, c[0x0][0x380] ;  /* 0x0000e000ff107b82 */ /* 0x000e660000000a00 */
[----:B------:R-:W-:-:S05]  /*07a0*/  ISETP.GT.AND P1, PT, R15, -0x1, !P1 ;  /* 0xffffffff0f00780c */ /* 0x000fca0004f24270 */
[----:B------:R-:W2:Y:S01]  /*07b0*/  LDC.64 R14, c[0x0][0x388] ;  /* 0x0000e200ff0e7b82 */ /* 0x000ea20000000a00 */
[----:B------:R-:W-:Y:S02]  /*07c0*/  PLOP3.LUT P1, PT, P0, P1, PT, 0x80, 0x8 ;  /* 0x000000000008781c */ /* 0x000fe40000723070 */
[----:B------:R-:W-:-:S05]  /*07d0*/  @P2 IADD3 R29, PT, PT, R4, 0x8, RZ ;  /* 0x00000008041d2810 */ /* 0x000fca0007ffe0ff */
[----:B0-----:R-:W-:-:S05]  /*07e0*/  @P2 IMAD.WIDE R28, R29, 0x4, R26 ;  /* 0x000000041d1c2825 */ /* 0x001fca00078e021a */
[----:B------:R0:W3:Y:S01]  /*07f0*/  @P2 LDG.E R22, desc[UR14][R28.64] ;  /* 0x0000000e1c162981 */ /* 0x0000e2000c1e1900 */
[----:B-1----:R-:W-:Y:S01]  /*0800*/  @P2 IMAD.WIDE R26, R20, 0x4, R16 ;  /* 0x00000004141a2825 */ /* 0x002fe200078e0210 */
[----:B------:R-:W-:-:S05]  /*0810*/  @P1 IADD3 R17, PT, PT, R8, 0xa, RZ ;  /* 0x0000000a08111810 */ /* 0x000fca0007ffe0ff */
[----:B------:R-:W3:Y:S01]  /*0820*/  @P2 LDG.E R26, desc[UR14][R26.64] ;  /* 0x0000000e1a1a2981 */ /* 0x000ee2000c1e1900 */
[----:B--2---:R-:W-:Y:S02]  /*0830*/  @P1 IMAD.WIDE R16, R17, 0x4, R14 ;  /* 0x0000000411101825 */ /* 0x004fe400078e020e */
[----:B------:R-:W0:Y:S04]  /*0840*/  LDC.64 R14, c[0x0][0x380] ;  /* 0x0000e000ff0e7b82 */ /* 0x000e280000000a00 */
[----:B------:R1:W2:Y:S01]  /*0850*/  @P1 LDG.E R16, desc[UR14][R16.64] ;  /* 0x0000000e10101981 */ /* 0x0002a2000c1e1900 */
[----:B0-----:R-:W-:-:S06]  /*0860*/  @P1 IMAD.WIDE R28, R21, 0x4, R14 ;  /* 0x00000004151c1825 */ /* 0x001fcc00078e020e */
[----:B------:R-:W2:Y:S01]  /*0870*/  @P1 LDG.E R28, desc[UR14][R28.64] ;  /* 0x0000000e1c1c1981 */ /* 0x000ea2000c1e1900 */
[C---:B------:R-:W-:Y:S02]  /*0880*/  IADD3 R15, PT, PT, R2.reuse, 0x6, RZ ;  /* 0x00000006020f7810 */ /* 0x040fe40007ffe0ff */
[----:B-1----:R-:W-:Y:S01]  /*0890*/  IADD3 R17, PT, PT, R2, 0x7, RZ ;  /* 0x0000000702117810 */ /* 0x002fe20007ffe0ff */
[----:B---3--:R-:W-:Y:S01]  /*08a0*/  @P2 FFMA R3, R26, R22, R3 ;  /* 0x000000161a032223 */ /* 0x008fe20000000003 */
[----:B------:R-:W-:-:S04]  /*08b0*/  ISETP.GE.AND P2, PT, R15, R24, PT ;  /* 0x000000180f00720c */ /* 0x000fc80003f46270 */
[----:B------:R-:W-:Y:S02]  /*08c0*/  ISETP.GT.AND P2, PT, R15, -0x1, !P2 ;  /* 0xffffffff0f00780c */ /* 0x000fe40005744270 */
[----:B------:R-:W0:Y:S02]  /*08d0*/  LDC.64 R14, c[0x0][0x388] ;  /* 0x0000e200ff0e7b82 */ /* 0x000e240000000a00 */
[----:B------:R-:W-:-:S13]  /*08e0*/  PLOP3.LUT P2, PT, P0, P2, PT, 0x80, 0x8 ;  /* 0x000000000008781c */ /* 0x000fda0000745070 */
[----:B------:R-:W-:Y:S02]  /*08f0*/  @P2 VIADD R27, R6, 0xc ;  /* 0x0000000c061b2836 */ /* 0x000fe40000000000 */
[----:B--2---:R-:W-:Y:S02]  /*0900*/  @P1 FFMA R3, R28, R16, R3 ;  /* 0x000000101c031223 */ /* 0x004fe40000000003 */
[----:B0-----:R-:W-:Y:S01]  /*0910*/  @P2 IMAD.WIDE R28, R27, 0x4, R14 ;  /* 0x000000041b1c2825 */ /* 0x001fe200078e020e */
[C---:B------:R-:W-:Y:S01]  /*0920*/  ISETP.GE.AND P1, PT, R17.reuse, R24, PT ;  /* 0x000000181100720c */ /* 0x040fe20003f26270 */
[----:B------:R-:W0:Y:S03]  /*0930*/  LDC.64 R14, c[0x0][0x380] ;  /* 0x0000e000ff0e7b82 */ /* 0x000e260000000a00 */
[----:B------:R-:W-:Y:S01]  /*0940*/  ISETP.GT.AND P1, PT, R17, -0x1, !P1 ;  /* 0xffffffff1100780c */ /* 0x000fe20004f24270 */
[----:B------:R-:W2:Y:S04]  /*0950*/  @P2 LDG.E R22, desc[UR14][R28.64] ;  /* 0x0000000e1c162981 */ /* 0x000ea8000c1e1900 */
[----:B------:R-:W1:Y:S01]  /*0960*/  LDC.64 R16, c[0x0][0x388] ;  /* 0x0000e200ff107b82 */ /* 0x000e620000000a00 */
[----:B------:R-:W-:Y:S01]  /*0970*/  PLOP3.LUT P1, PT, P0, P1, PT, 0x80, 0x8 ;  /* 0x000000000008781c */ /* 0x000fe20000723070 */
[----:B0-----:R-:W-:-:S12]  /*0980*/  @P2 IMAD.WIDE R26, R23, 0x4, R14 ;  /* 0x00000004171a2825 */ /* 0x001fd800078e020e */
[----:B------:R-:W-:Y:S01]  /*0990*/  @P1 IADD3 R15, PT, PT, R7, 0xe, RZ ;  /* 0x0000000e070f1810 */ /* 0x000fe20007ffe0ff */
[----:B------:R-:W2:Y:S04]  /*09a0*/  @P2 LDG.E R26, desc[UR14][R26.64] ;  /* 0x0000000e1a1a2981 */ /* 0x000ea8000c1e1900 */
[----:B-1----:R-:W-:Y:S02]  /*09b0*/  @P1 IMAD.WIDE R16, R15, 0x4, R16 ;  /* 0x000000040f101825 */ /* 0x002fe400078e0210 */
[----:B------:R-:W0:Y:S04]  /*09c0*/  LDC.64 R14, c[0x0][0x380] ;  /* 0x0000e000ff0e7b82 */ /* 0x000e280000000a00 */
[----:B------:R-:W3:Y:S01]  /*09d0*/  @P1 LDG.E R16, desc[UR14][R16.64] ;  /* 0x0000000e10101981 */ /* 0x000ee2000c1e1900 */
[----:B0-----:R-:W-:-:S06]  /*09e0*/  @P1 IMAD.WIDE R14, R25, 0x4, R14 ;  /* 0x00000004190e1825 */ /* 0x001fcc00078e020e */
[----:B------:R-:W3:Y:S01]  /*09f0*/  @P1 LDG.E R14, desc[UR14][R14.64] ;  /* 0x0000000e0e0e1981 */ /* 0x000ee2000c1e1900 */
[----:B------:R-:W-:-:S04]  /*0a00*/  UIADD3 UR7, UPT, UPT, UR7, 0x8, URZ ;  /* 0x0000000807077890 */ /* 0x000fc8000fffe0ff */
[----:B------:R-:W-:Y:S01]  /*0a10*/  UISETP.NE.AND UP0, UPT, UR7, URZ, UPT ;  /* 0x000000ff0700728c */ /* 0x000fe2000bf05270 */
[----:B------:R-:W-:Y:S01]  /*0a20*/  VIADD R10, R10, 0x8 ;  /* 0x000000080a0a7836 */ /* 0x000fe20000000000 */
[----:B------:R-:W-:Y:S01]  /*0a30*/  IADD3 R2, PT, PT, R2, 0x8, RZ ;  /* 0x0000000802027810 */ /* 0x000fe20007ffe0ff */
[----:B------:R-:W-:Y:S01]  /*0a40*/  VIADD R11, R11, UR4 ;  /* 0x000000040b0b7c36 */ /* 0x000fe20008000000 */
[----:B------:R-:W-:Y:S01]  /*0a50*/  IADD3 R0, PT, PT, R0, UR4, RZ ;  /* 0x0000000400007c10 */ /* 0x000fe2000fffe0ff */
[----:B------:R-:W-:Y:S01]  /*0a60*/  VIADD R4, R4, UR4 ;  /* 0x0000000404047c36 */ /* 0x000fe20008000000 */
[----:B------:R-:W-:Y:S01]  /*0a70*/  IADD3 R9, PT, PT, R9, UR4, RZ ;  /* 0x0000000409097c10 */ /* 0x000fe2000fffe0ff */
[----:B------:R-:W-:Y:S01]  /*0a80*/  VIADD R7, R7, UR4 ;  /* 0x0000000407077c36 */ /* 0x000fe20008000000 */
[----:B------:R-:W-:Y:S01]  /*0a90*/  IADD3 R5, PT, PT, R5, UR4, RZ ;  /* 0x0000000405057c10 */ /* 0x000fe2000fffe0ff */
[----:B------:R-:W-:Y:S01]  /*0aa0*/  IMAD R18, R24, 0x8, R18 ;  /* 0x0000000818127824 */ /* 0x000fe200078e0212 */
[----:B------:R-:W-:Y:S01]  /*0ab0*/  IADD3 R8, PT, PT, R8, UR4, RZ ;  /* 0x0000000408087c10 */ /* 0x000fe2000fffe0ff */
[----:B------:R-:W-:Y:S01]  /*0ac0*/  IMAD R21, R24, 0x8, R21 ;  /* 0x0000000818157824 */ /* 0x000fe200078e0215 */
[----:B------:R-:W-:-:S02]  /*0ad0*/  IADD3 R6, PT, PT, R6, UR4, RZ ;  /* 0x0000000406067c10 */ /* 0x000fc4000fffe0ff */
[C---:B------:R-:W-:Y:S02]  /*0ae0*/  LEA R12, R24.reuse, R12, 0x3 ;  /* 0x0000000c180c7211 */ /* 0x040fe400078e18ff */
[C---:B------:R-:W-:Y:S02]  /*0af0*/  LEA R13, R24.reuse, R13, 0x3 ;  /* 0x0000000d180d7211 */ /* 0x040fe400078e18ff */
[C---:B------:R-:W-:Y:S02]  /*0b00*/  LEA R19, R24.reuse, R19, 0x3 ;  /* 0x0000001318137211 */ /* 0x040fe400078e18ff */
[C---:B------:R-:W-:Y:S02]  /*0b10*/  LEA R20, R24.reuse, R20, 0x3 ;  /* 0x0000001418147211 */ /* 0x040fe400078e18ff */
[C---:B------:R-:W-:Y:S02]  /*0b20*/  LEA R23, R24.reuse, R23, 0x3 ;  /* 0x0000001718177211 */ /* 0x040fe400078e18ff */
[----:B------:R-:W-:Y:S01]  /*0b30*/  LEA R25, R24, R25, 0x3 ;  /* 0x0000001918197211 */ /* 0x000fe200078e18ff */
[----:B--2---:R-:W-:-:S04]  /*0b40*/  @P2 FFMA R3, R26, R22, R3 ;  /* 0x000000161a032223 */ /* 0x004fc80000000003 */
[----:B---3--:R-:W-:Y:S01]  /*0b50*/  @P1 FFMA R3, R14, R16, R3 ;  /* 0x000000100e031223 */ /* 0x008fe20000000003 */
[----:B------:R-:W-:Y:S06]  /*0b60*/  BRA.U UP0, `(.L_x_2) ;  /* 0xfffffff900307547 */ /* 0x000fec000b83ffff */
[----:B------:R-:W-:-:S07]  /*0b70*/  VIADD R25, R10, 0xfffffffd ;  /* 0xfffffffd0a197836 */ /* 0x000fce0000000000 */
.L_x_1:
[----:B------:R-:W0:Y:S01]  /*0b80*/  LDC R2, c[0x0][0x394] ;  /* 0x0000e500ff027b82 */ /* 0x000e220000000800 */
[----:B------:R-:W1:Y:S01]  /*0b90*/  S2R R21, SR_TID.X ;  /* 0x0000000000157919 */ /* 0x000e620000002100 */
[----:B------:R-:W2:Y:S01]  /*0ba0*/  LDCU UR7, c[0x0][0x394] ;  /* 0x00007280ff0777ac */ /* 0x000ea20008000800 */
[----:B------:R-:W3:Y:S01]  /*0bb0*/  S2R R0, SR_TID.Y ;  /* 0x0000000000007919 */ /* 0x000ee20000002200 */
[----:B--2---:R-:W-:Y:S01]  /*0bc0*/  ULOP3.LUT UR6, UR7, 0x1, URZ, 0xc0, !UPT ;  /* 0x0000000107067892 */ /* 0x004fe2000f8ec0ff */
[----:B0-----:R-:W-:-:S03]  /*0bd0*/  SHF.L.U32 R2, R2, 0x1, RZ ;  /* 0x0000000102027819 */ /* 0x001fc600000006ff */
[----:B------:R-:W-:Y:S01]  /*0be0*/  UISETP.NE.U32.AND UP0, UPT, UR6, 0x1, UPT ;  /* 0x000000010600788c */ /* 0x000fe2000bf05070 */
[C---:B------:R-:W-:Y:S01]  /*0bf0*/  LOP3.LUT R4, R2.reuse, 0x6, RZ, 0xc0, !PT ;  /* 0x0000000602047812 */ /* 0x040fe200078ec0ff */
[----:B------:R-:W-:-:S03]  /*0c00*/  VIADD R2, R2, 0x1 ;  /* 0x0000000102027836 */ /* 0x000fc60000000000 */
[----:B------:R-:W-:Y:S02]  /*0c10*/  ISETP.GE.U32.AND P1, PT, R4, 0x3, PT ;  /* 0x000000030400780c */ /* 0x000fe40003f26070 */
[----:B-1----:R-:W-:-:S11]  /*0c20*/  IADD3 R21, PT, PT, R21, UR5, RZ ;  /* 0x0000000515157c10 */ /* 0x002fd6000fffe0ff */
[----:B---3--:R-:W-:Y:S05]  /*0c30*/  @!P1 BRA `(.L_x_3) ;  /* 0x0000000000f89947 */ /* 0x008fea0003800000 */
[----:B------:R-:W-:Y:S01]  /*0c40*/  IADD3 R5, PT, PT, R25, R0, RZ ;  /* 0x0000000019057210 */ /* 0x000fe20007ffe0ff */
[----:B------:R-:W0:Y:S03]  /*0c50*/  LDC.64 R16, c[0x0][0x380] ;  /* 0x0000e000ff107b82 */ /* 0x000e260000000a00 */
[CC--:B------:R-:W-:Y:S01]  /*0c60*/  ISETP.GE.AND P1, PT, R5.reuse, R24.reuse, PT ;  /* 0x000000180500720c */ /* 0x0c0fe20003f26270 */
[C---:B------:R-:W-:Y:S01]  /*0c70*/  VIADD R27, R5.reuse, 0x2 ;  /* 0x00000002051b7836 */ /* 0x040fe20000000000 */
[C---:B------:R-:W-:Y:S02]  /*0c80*/  IADD3 R15, PT, PT, R5.reuse, 0x1, RZ ;  /* 0x00000001050f7810 */ /* 0x040fe40007ffe0ff */
[----:B------:R-:W-:Y:S01]  /*0c90*/  ISETP.GT.AND P1, PT, R5, -0x1, !P1 ;  /* 0xffffffff0500780c */ /* 0x000fe20004f24270 */
[----:B------:R-:W1:Y:S01]  /*0ca0*/  LDC.64 R18, c[0x0][0x388] ;  /* 0x0000e200ff127b82 */ /* 0x000e620000000a00 */
[----:B------:R-:W-:-:S02]  /*0cb0*/  ISETP.GE.AND P2, PT, R15, R24, PT ;  /* 0x000000180f00720c */ /* 0x000fc40003f46270 */
[----:B------:R-:W-:Y:S02]  /*0cc0*/  PLOP3.LUT P1, PT, P0, P1, PT, 0x80, 0x8 ;  /* 0x000000000008781c */ /* 0x000fe40000723070 */
[----:B------:R-:W-:Y:S02]  /*0cd0*/  ISETP.GT.AND P2, PT, R15, -0x1, !P2 ;  /* 0xffffffff0f00780c */ /* 0x000fe40005744270 */
[----:B------:R-:W-:Y:S01]  /*0ce0*/  ISETP.GE.AND P4, PT, R27, R24, PT ;  /* 0x000000181b00720c */ /* 0x000fe20003f86270 */
[----:B------:R-:W2:Y:S01]  /*0cf0*/  LDC.64 R10, c[0x0][0x380] ;  /* 0x0000e000ff0a7b82 */ /* 0x000ea20000000a00 */
[----:B------:R-:W-:Y:S02]  /*0d00*/  PLOP3.LUT P2, PT, P0, P2, PT, 0x80, 0x8 ;  /* 0x000000000008781c */ /* 0x000fe40000745070 */
[----:B------:R-:W-:Y:S02]  /*0d10*/  IADD3 R23, PT, PT, R5, 0x3, RZ ;  /* 0x0000000305177810 */ /* 0x000fe40007ffe0ff */
[----:B------:R-:W-:-:S02]  /*0d20*/  ISETP.GT.AND P4, PT, R27, -0x1, !P4 ;  /* 0xffffffff1b00780c */ /* 0x000fc40006784270 */
[-C--:B------:R-:W-:Y:S01]  /*0d30*/  ISETP.GE.AND P3, PT, R23, R24.reuse, PT ;  /* 0x000000181700720c */ /* 0x080fe20003f66270 */
[----:B------:R-:W3:Y:S01]  /*0d40*/  @P1 LDC R4, c[0x0][0x394] ;  /* 0x0000e500ff041b82 */ /* 0x000ee20000000800 */
[----:B------:R-:W-:Y:S01]  /*0d50*/  PLOP3.LUT P4, PT, P0, P4, PT, 0x80, 0x8 ;  /* 0x000000000008781c */ /* 0x000fe20000789070 */
[----:B------:R-:W-:Y:S01]  /*0d60*/  @P1 IMAD R5, R5, R24, R21 ;  /* 0x0000001805051224 */ /* 0x000fe200078e0215 */
[----:B------:R-:W-:-:S03]  /*0d70*/  ISETP.GT.AND P3, PT, R23, -0x1, !P3 ;  /* 0xffffffff1700780c */ /* 0x000fc60005f64270 */
[----:B0-----:R-:W-:Y:S01]  /*0d80*/  @P1 IMAD.WIDE R16, R5, 0x4, R16 ;  /* 0x0000000405101825 */ /* 0x001fe200078e0210 */
[----:B------:R-:W-:Y:S01]  /*0d90*/  PLOP3.LUT P3, PT, P0, P3, PT, 0x80, 0x8 ;  /* 0x000000000008781c */ /* 0x000fe20000767070 */
[----:B------:R-:W0:Y:S02]  /*0da0*/  @P2 LDC R14, c[0x0][0x394] ;  /* 0x0000e500ff0e2b82 */ /* 0x000e240000000800 */
[----:B------:R-:W-:Y:S02]  /*0db0*/  @P2 IMAD R26, R15, R24, R21 ;  /* 0x000000180f1a2224 */ /* 0x000fe400078e0215 */
[----:B------:R4:W5:Y:S04]  /*0dc0*/  @P1 LDG.E R16, desc[UR14][R16.64] ;  /* 0x0000000e10101981 */ /* 0x000968000c1e1900 */
[----:B------:R-:W4:Y:S01]  /*0dd0*/  @P4 LDC R22, c[0x0][0x394] ;  /* 0x0000e500ff164b82 */ /* 0x000f220000000800 */
[----:B---3--:R-:W-:-:S07]  /*0de0*/  @P1 IADD3 R7, PT, PT, R25, R4, RZ ;  /* 0x0000000419071210 */ /* 0x008fce0007ffe0ff */
[----:B------:R-:W3:Y:S01]  /*0df0*/  @P3 LDC R20, c[0x0][0x394] ;  /* 0x0000e500ff143b82 */ /* 0x000ee20000000800 */
[----:B------:R-:W-:-:S07]  /*0e00*/  @P1 IMAD R7, R2, R7, R7 ;  /* 0x0000000702071224 */ /* 0x000fce00078e0207 */
[----:B------:R-:W3:Y:S01]  /*0e10*/  LDC.64 R4, c[0x0][0x388] ;  /* 0x0000e200ff047b82 */ /* 0x000ee20000000a00 */
[----:B-1----:R-:W-:-:S04]  /*0e20*/  @P1 IMAD.WIDE R18, R7, 0x4, R18 ;  /* 0x0000000407121825 */ /* 0x002fc800078e0212 */
[----:B0-----:R-:W-:-:S03]  /*0e30*/  @P2 IMAD.IADD R29, R25, 0x1, R14 ;  /* 0x00000001191d2824 */ /* 0x001fc600078e020e */
[----:B------:R-:W0:Y:S01]  /*0e40*/  LDC.64 R8, c[0x0][0x388] ;  /* 0x0000e200ff087b82 */ /* 0x000e220000000a00 */
[----:B--2---:R-:W-:-:S07]  /*0e50*/  @P2 IMAD.WIDE R10, R26, 0x4, R10 ;  /* 0x000000041a0a2825 */ /* 0x004fce00078e020a */
[----:B------:R-:W1:Y:S08]  /*0e60*/  LDC.64 R12, c[0x0][0x380] ;  /* 0x0000e000ff0c7b82 */ /* 0x000e700000000a00 */
[----:B------:R-:W2:Y:S01]  /*0e70*/  LDC.64 R6, c[0x0][0x380] ;  /* 0x0000e000ff067b82 */ /* 0x000ea20000000a00 */
[C---:B------:R-:W-:Y:S01]  /*0e80*/  @P2 IMAD R26, R2.reuse, R29, R2 ;  /* 0x0000001d021a2224 */ /* 0x040fe200078e0202 */
[----:B----4-:R-:W-:Y:S01]  /*0e90*/  @P4 IADD3.X R22, PT, PT, R25, R22, RZ, PT, PT ;  /* 0x0000001619164210 */ /* 0x010fe20003fee4ff */
[----:B------:R4:W5:Y:S05]  /*0ea0*/  @P1 LDG.E R18, desc[UR14][R18.64] ;  /* 0x0000000e12121981 */ /* 0x00096a000c1e1900 */
[----:B------:R-:W1:Y:S01]  /*0eb0*/  LDC.64 R14, c[0x0][0x388] ;  /* 0x0000e200ff0e7b82 */ /* 0x000e620000000a00 */
[----:B------:R-:W-:Y:S01]  /*0ec0*/  @P2 IADD3 R29, PT, PT, R29, 0x1, R26 ;  /* 0x000000011d1d2810 */ /* 0x000fe20007ffe01a */
[-CC-:B------:R-:W-:Y:S01]  /*0ed0*/  @P4 IMAD R27, R27, R24.reuse, R21.reuse ;  /* 0x000000181b1b4224 */ /* 0x180fe200078e0215 */
[----:B---3--:R-:W-:Y:S01]  /*0ee0*/  @P3 IADD3 R17, PT, PT, R25, 0x3, R20 ;  /* 0x0000000319113810 */ /* 0x008fe20007ffe014 */
[----:B------:R-:W-:Y:S01]  /*0ef0*/  @P3 IMAD R23, R23, R24, R21 ;  /* 0x0000001817173224 */ /* 0x000fe200078e0215 */
[----:B------:R-:W3:Y:S01]  /*0f00*/  @P2 LDG.E R10, desc[UR14][R10.64] ;  /* 0x0000000e0a0a2981 */ /* 0x000ee2000c1e1900 */
[----:B----4-:R-:W-:-:S02]  /*0f10*/  @P4 IMAD R19, R2, R22, R22 ;  /* 0x0000001602134224 */ /* 0x010fc400078e0216 */
[----:B------:R-:W-:-:S04]  /*0f20*/  @P2 IMAD.WIDE R4, R29, 0x4, R4 ;  /* 0x000000041d042825 */ /* 0x000fc800078e0204 */
[----:B0-----:R-:W-:Y:S02]  /*0f30*/  @P4 IMAD.WIDE R8, R19, 0x4, R8 ;  /* 0x0000000413084825 */ /* 0x001fe400078e0208 */
[----:B------:R-:W3:Y:S02]  /*0f40*/  @P2 LDG.E R4, desc[UR14][R4.64] ;  /* 0x0000000e04042981 */ /* 0x000ee4000c1e1900 */
[----:B--2---:R-:W-:Y:S02]  /*0f50*/  @P4 IMAD.WIDE R6, R27, 0x4, R6 ;  /* 0x000000041b064825 */ /* 0x004fe400078e0206 */
[----:B------:R-:W2:Y:S02]  /*0f60*/  @P4 LDG.E R8, desc[UR14][R8.64] ;  /* 0x0000000e08084981 */ /* 0x000ea4000c1e1900 */
[----:B------:R-:W-:Y:S02]  /*0f70*/  @P3 IMAD R17, R2, R17, R17 ;  /* 0x0000001102113224 */ /* 0x000fe400078e0211 */
[----:B-1----:R-:W-:Y:S01]  /*0f80*/  @P3 IMAD.WIDE R12, R23, 0x4, R12 ;  /* 0x00000004170c3825 */ /* 0x002fe200078e020c */
[----:B------:R-:W2:Y:S03]  /*0f90*/  @P4 LDG.E R6, desc[UR14][R6.64] ;  /* 0x0000000e06064981 */ /* 0x000ea6000c1e1900 */
[----:B------:R-:W-:-:S02]  /*0fa0*/  @P3 IMAD.WIDE R14, R17, 0x4, R14 ;  /* 0x00000004110e3825 */ /* 0x000fc400078e020e */
[----:B------:R-:W4:Y:S04]  /*0fb0*/  @P3 LDG.E R12, desc[UR14][R12.64] ;  /* 0x0000000e0c0c3981 */ /* 0x000f28000c1e1900 */
[----:B------:R-:W4:Y:S01]  /*0fc0*/  @P3 LDG.E R14, desc[UR14][R14.64] ;  /* 0x0000000e0e0e3981 */ /* 0x000f22000c1e1900 */
[----:B------:R-:W-:Y:S01]  /*0fd0*/  IADD3 R25, PT, PT, R25, 0x4, RZ ;  /* 0x0000000419197810 */ /* 0x000fe20007ffe0ff */
[----:B-----5:R-:W-:-:S04]  /*0fe0*/  @P1 FFMA R3, R16, R18, R3 ;  /* 0x0000001210031223 */ /* 0x020fc80000000003 */
[----:B---3--:R-:W-:-:S04]  /*0ff0*/  @P2 FFMA R3, R10, R4, R3 ;  /* 0x000000040a032223 */ /* 0x008fc80000000003 */
[----:B--2---:R-:W-:-:S04]  /*1000*/  @P4 FFMA R3, R6, R8, R3 ;  /* 0x0000000806034223 */ /* 0x004fc80000000003 */
[----:B----4-:R-:W-:-:S07]  /*1010*/  @P3 FFMA R3, R12, R14, R3 ;  /* 0x0000000e0c033223 */ /* 0x010fce0000000003 */
.L_x_3:
[----:B------:R-:W-:Y:S05]  /*1020*/  BRA.U UP0, `(.L_x_4) ;  /* 0x0000000100787547 */ /* 0x000fea000b800000 */
[----:B------:R-:W-:Y:S01]  /*1030*/  IADD3 R13, PT, PT, R25, R0, RZ ;  /* 0x00000000190d7210 */ /* 0x000fe20007ffe0ff */
[----:B------:R-:W0:Y:S03]  /*1040*/  LDC.64 R10, c[0x0][0x380] ;  /* 0x0000e000ff0a7b82 */ /* 0x000e260000000a00 */
[C---:B------:R-:W-:Y:S01]  /*1050*/  ISETP.GE.AND P1, PT, R13.reuse, R24, PT ;  /* 0x000000180d00720c */ /* 0x040fe20003f26270 */
[----:B------:R-:W-:-:S03]  /*1060*/  VIADD R15, R13, 0x1 ;  /* 0x000000010d0f7836 */ /* 0x000fc60000000000 */
[----:B------:R-:W-:Y:S01]  /*1070*/  ISETP.GT.AND P1, PT, R13, -0x1, !P1 ;  /* 0xffffffff0d00780c */ /* 0x000fe20004f24270 */
[----:B------:R-:W1:Y:S01]  /*1080*/  LDC.64 R8, c[0x0][0x388] ;  /* 0x0000e200ff087b82 */ /* 0x000e620000000a00 */
[C---:B------:R-:W-:Y:S02]  /*1090*/  ISETP.GE.AND P2, PT, R15.reuse, R24, PT ;  /* 0x000000180f00720c */ /* 0x040fe40003f46270 */
[----:B------:R-:W-:Y:S02]  /*10a0*/  PLOP3.LUT P1, PT, P0, P1, PT, 0x80, 0x8 ;  /* 0x000000000008781c */ /* 0x000fe40000723070 */
[----:B------:R-:W-:-:S03]  /*10b0*/  ISETP.GT.AND P2, PT, R15, -0x1, !P2 ;  /* 0xffffffff0f00780c */ /* 0x000fc60005744270 */
[----:B------:R-:W2:Y:S01]  /*10c0*/  LDC.64 R6, c[0x0][0x380] ;  /* 0x0000e000ff067b82 */ /* 0x000ea20000000a00 */
[----:B------:R-:W-:-:S07]  /*10d0*/  PLOP3.LUT P2, PT, P0, P2, PT, 0x80, 0x8 ;  /* 0x000000000008781c */ /* 0x000fce0000745070 */
[----:B------:R-:W3:Y:S01]  /*10e0*/  LDC.64 R4, c[0x0][0x388] ;  /* 0x0000e200ff047b82 */ /* 0x000ee20000000a00 */
[----:B------:R-:W-:Y:S01]  /*10f0*/  @P1 IADD3 R17, PT, PT, R25, UR7, RZ ;  /* 0x0000000719111c10 */ /* 0x000fe2000fffe0ff */
[----:B------:R-:W-:-:S04]  /*1100*/  @P1 IMAD R13, R13, R24, R21 ;  /* 0x000000180d0d1224 */ /* 0x000fc800078e0215 */
[----:B------:R-:W-:Y:S01]  /*1110*/  @P2 IADD3 R19, PT, PT, R25, UR7, RZ ;  /* 0x0000000719132c10 */ /* 0x000fe2000fffe0ff */
[----:B------:R-:W-:Y:S02]  /*1120*/  @P1 IMAD R17, R2, R17, R17 ;  /* 0x0000001102111224 */ /* 0x000fe400078e0211 */
[----:B0-----:R-:W-:-:S04]  /*1130*/  @P1 IMAD.WIDE R10, R13, 0x4, R10 ;  /* 0x000000040d0a1825 */ /* 0x001fc800078e020a */
[----:B------:R-:W-:Y:S02]  /*1140*/  @P2 IMAD R12, R2, R19, R2 ;  /* 0x00000013020c2224 */ /* 0x000fe400078e0202 */
[----:B------:R-:W-:Y:S01]  /*1150*/  @P2 IMAD R13, R15, R24, R21 ;  /* 0x000000180f0d2224 */ /* 0x000fe200078e0215 */
[----:B------:R-:W4:Y:S01]  /*1160*/  @P1 LDG.E R10, desc[UR14][R10.64] ;  /* 0x0000000e0a0a1981 */ /* 0x000f22000c1e1900 */
[----:B-1----:R-:W-:Y:S01]  /*1170*/  @P1 IMAD.WIDE R8, R17, 0x4, R8 ;  /* 0x0000000411081825 */ /* 0x002fe200078e0208 */
[----:B------:R-:W-:-:S03]  /*1180*/  @P2 IADD3 R19, PT, PT, R19, 0x1, R12 ;  /* 0x0000000113132810 */ /* 0x000fc60007ffe00c */
[----:B--2---:R-:W-:Y:S02]  /*1190*/  @P2 IMAD.WIDE R6, R13, 0x4, R6 ;  /* 0x000000040d062825 */ /* 0x004fe400078e0206 */
[----:B------:R-:W4:Y:S02]  /*11a0*/  @P1 LDG.E R8, desc[UR14][R8.64] ;  /* 0x0000000e08081981 */ /* 0x000f24000c1e1900 */
[----:B---3--:R-:W-:Y:S02]  /*11b0*/  @P2 IMAD.WIDE R4, R19, 0x4, R4 ;  /* 0x0000000413042825 */ /* 0x008fe400078e0204 */
[----:B------:R-:W2:Y:S04]  /*11c0*/  @P2 LDG.E R6, desc[UR14][R6.64] ;  /* 0x0000000e06062981 */ /* 0x000ea8000c1e1900 */
[----:B------:R-:W2:Y:S01]  /*11d0*/  @P2 LDG.E R4, desc[UR14][R4.64] ;  /* 0x0000000e04042981 */ /* 0x000ea2000c1e1900 */
[----:B------:R-:W-:-:S02]  /*11e0*/  VIADD R25, R25, 0x2 ;  /* 0x0000000219197836 */ /* 0x000fc40000000000 */
[----:B----4-:R-:W-:-:S04]  /*11f0*/  @P1 FFMA R3, R8, R10, R3 ;  /* 0x0000000a08031223 */ /* 0x010fc80000000003 */
[----:B--2---:R-:W-:-:S07]  /*1200*/  @P2 FFMA R3, R4, R6, R3 ;  /* 0x0000000604032223 */ /* 0x004fce0000000003 */
.L_x_4:
[----:B------:R-:W-:Y:S01]  /*1210*/  IADD3 R9, PT, PT, R0, R25, RZ ;  /* 0x0000001900097210 */ /* 0x000fe20007ffe0ff */
[----:B------:R-:W-:Y:S03]  /*1220*/  BSSY.RECONVERGENT B0, `(.L_x_5) ;  /* 0x000000f000007945 */ /* 0x000fe60003800200 */
[----:B------:R-:W-:-:S04]  /*1230*/  ISETP.GE.AND P1, PT, R9, R24, PT ;  /* 0x000000180900720c */ /* 0x000fc80003f26270 */
[----:B------:R-:W-:-:S04]  /*1240*/  ISETP.GT.AND P1, PT, R9, -0x1, !P1 ;  /* 0xffffffff0900780c */ /* 0x000fc80004f24270 */
[----:B------:R-:W-:-:S13]  /*1250*/  PLOP3.LUT P1, PT, P0, P1, PT, 0x80, 0x8 ;  /* 0x000000000008781c */ /* 0x000fda0000723070 */
[----:B------:R-:W-:Y:S05]  /*1260*/  @!P1 BRA `(.L_x_6) ;  /* 0x0000000000289947 */ /* 0x000fea0003800000 */
[----:B------:R-:W0:Y:S01]  /*1270*/  LDC.64 R4, c[0x0][0x380] ;  /* 0x0000e000ff047b82 */ /* 0x000e220000000a00 */
[----:B------:R-:W-:Y:S01]  /*1280*/  IADD3 R25, PT, PT, R25, UR7, RZ ;  /* 0x0000000719197c10 */ /* 0x000fe2000fffe0ff */
[----:B------:R-:W-:-:S04]  /*1290*/  IMAD R21, R9, R24, R21 ;  /* 0x0000001809157224 */ /* 0x000fc800078e0215 */
[----:B------:R-:W-:Y:S02]  /*12a0*/  IMAD R25, R2, R25, R25 ;  /* 0x0000001902197224 */ /* 0x000fe400078e0219 */
[----:B------:R-:W1:Y:S01]  /*12b0*/  LDC.64 R6, c[0x0][0x388] ;  /* 0x0000e200ff067b82 */ /* 0x000e620000000a00 */
[----:B0-----:R-:W-:-:S06]  /*12c0*/  IMAD.WIDE R4, R21, 0x4, R4 ;  /* 0x0000000415047825 */ /* 0x001fcc00078e0204 */
[----:B------:R-:W2:Y:S01]  /*12d0*/  LDG.E R4, desc[UR14][R4.64] ;  /* 0x0000000e04047981 */ /* 0x000ea2000c1e1900 */
[----:B-1----:R-:W-:-:S06]  /*12e0*/  IMAD.WIDE R6, R25, 0x4, R6 ;  /* 0x0000000419067825 */ /* 0x002fcc00078e0206 */
[----:B------:R-:W2:Y:S02]  /*12f0*/  LDG.E R6, desc[UR14][R6.64] ;  /* 0x0000000e06067981 */ /* 0x000ea4000c1e1900 */
[----:B--2---:R-:W-:-:S07]  /*1300*/  FFMA R3, R4, R6, R3 ;  /* 0x0000000604037223 */ /* 0x004fce0000000003 */
.L_x_6:
[----:B------:R-:W-:Y:S05]  /*1310*/  BSYNC.RECONVERGENT B0 ;  /* 0x0000000000007941 */ /* 0x000fea0003800200 */
.L_x_5:
[----:B------:R-:W-:Y:S02]  /*1320*/  UISETP.NE.AND UP0, UPT, UR5, UR7, UPT ;  /* 0x000000070500728c */ /* 0x000fe4000bf05270 */
[----:B------:R-:W-:-:S07]  /*1330*/  UIADD3 UR6, UPT, UPT, UR5, 0x1, URZ ;  /* 0x0000000105067890 */ /* 0x000fce000fffe0ff */
[----:B------:R-:W-:Y:S01]  /*1340*/  UMOV UR5, UR6 ;  /* 0x0000000600057c82 */ /* 0x000fe20008000000 */
[----:B------:R-:W-:Y:S05]  /*1350*/  BRA.U UP0, `(.L_x_7) ;  /* 0xffffffed004c7547 */ /* 0x000fea000b83ffff */
.L_x_0:
[----:B------:R-:W0:Y:S01]  /*1360*/  S2R R7, SR_TID.Y ;  /* 0x0000000000077919 */ /* 0x000e220000002200 */
[----:B------:R-:W1:Y:S01]  /*1370*/  LDC.64 R4, c[0x0][0x398] ;  /* 0x0000e600ff047b82 */ /* 0x000e620000000a00 */
[----:B------:R-:W0:Y:S01]  /*1380*/  LDCU UR6, c[0x0][0x390] ;  /* 0x00007200ff0677ac */ /* 0x000e220008000800 */
[----:B------:R-:W0:Y:S02]  /*1390*/  S2R R0, SR_TID.X ;  /* 0x0000000000007919 */ /* 0x000e240000002100 */
[----:B0-----:R-:W-:-:S04]  /*13a0*/  IMAD R7, R7, UR6, R0 ;  /* 0x0000000607077c24 */ /* 0x001fc8000f8e0200 */
[----:B-1----:R-:W-:-:S05]  /*13b0*/  IMAD.WIDE R4, R7, 0x4, R4 ;  /* 0x0000000407047825 */ /* 0x002fca00078e0204 */
[----:B------:R-:W-:Y:S01]  /*13c0*/  STG.E desc[UR14][R4.64], R3 ;  /* 0x0000000304007986 */ /* 0x000fe2000c10190e */
[----:B------:R-:W-:Y:S05]  /*13d0*/  EXIT ;  /* 0x000000000000794d */ /* 0x000fea0003800000 */
.L_x_8:
[----:B------:R-:W-:-:S00]  /*13e0*/  BRA `(.L_x_8) ;  /* 0xfffffffc00fc7947 */ /* 0x000fc0000383ffff */
[----:B------:R-:W-:-:S00]  /*13f0*/  NOP ;  /* 0x0000000000007918 */ /* 0x000fc00000000000 */
        /* <DEDUP_REMOVED lines=8> */
.L_x_9:


//--------------------- .nv.shared.reserved.0     --------------------------
	.section	.nv.shared.reserved.0,"aw",@nobits
	.weak		__nv_reservedSMEM_offset_0_alias
	.size		__nv_reservedSMEM_offset_0_alias, 0, 64
	.other		__nv_reservedSMEM_offset_0_alias,@"STO_CUDA_RESERVED_SHARED STV_DEFAULT"
__nv_reservedSMEM_offset_0_alias:
	.zero		0
	.zero		64


//--------------------- .nv.constant0._Z6Conv2DPfS_iiS_ --------------------------
	.section	.nv.constant0._Z6Conv2DPfS_iiS_,"a",@progbits
	.sectionflags	@""
	.align	4
.nv.constant0._Z6Conv2DPfS_iiS_:
	.zero		928


//--------------------- SYMBOLS --------------------------

	.type		.nv.reservedSmem.offset0,@object
	.size		.nv.reservedSmem.offset0,0x4
